//
// Generated by NVIDIA NVVM Compiler
//
// Compiler Build ID: CL-36424714
// Cuda compilation tools, release 13.0, V13.0.88
// Based on NVVM 20.0.0
//

.version 9.0
.target sm_100
.address_size 64

	// .globl	_Z10hypotenusePf

.visible .entry _Z10hypotenusePf(
	.param .u64 .ptr .align 1 _Z10hypotenusePf_param_0
)
{
	.reg .b32 	%f<6>;
	.reg .b64 	%rd<3>;

	ld.param.u64 	%rd1, [_Z10hypotenusePf_param_0];
	cvta.to.global.u64 	%rd2, %rd1;
	ld.global.f32 	%f1, [%rd2];
	ld.global.f32 	%f2, [%rd2+4];
	mul.f32 	%f3, %f2, %f2;
	fma.rn.f32 	%f4, %f1, %f1, %f3;
	sqrt.rn.f32 	%f5, %f4;
	st.global.f32 	[%rd2+8], %f5;
	ret;

}


// ===== COMPILED SASS (sm_100) =====

	.target	sm_100

	.elftype	@"ET_EXEC"


//--------------------- .note.nv.tkinfo           --------------------------
	.section	.note.nv.tkinfo,"",@"SHT_NOTE"
	.sectionflags	@"SHF_NOTE_NV_TKINFO"
	.tkinfo
        /*0018*/ 	.word	0x00000002
        /*0030*/ 	.string	""
        /*0030*/ 	.string	"ptxas"
        /*0030*/ 	.string	"Cuda compilation tools, release 13.0, V13.0.88"
        /*0030*/ 	.string	"Build cuda_13.0.r13.0/compiler.36424714_0"
        /*0030*/ 	.string	"-arch sm_100 -m 64 "



//--------------------- .note.nv.cuinfo           --------------------------
	.section	.note.nv.cuinfo,"",@"SHT_NOTE"
	.sectionflags	@"SHF_NOTE_NV_CUINFO"
        /*0018*/ 	.short	0x0002
        /*001a*/ 	.short	0x0064
        /*001c*/ 	.short	0x0082
	.zero		2


//--------------------- .nv.info                  --------------------------
	.section	.nv.info,"",@"SHT_CUDA_INFO"
	.align	4


	//----- nvinfo : EIATTR_REGCOUNT
	.align		4
        /*0000*/ 	.byte	0x04, 0x2f
        /*0002*/ 	.short	(.L_1 - .L_0)
	.align		4
.L_0:
        /*0004*/ 	.word	index@(_Z10hypotenusePf)
        /*0008*/ 	.word	0x00000008


	//----- nvinfo : EIATTR_FRAME_SIZE
	.align		4
.L_1:
        /*000c*/ 	.byte	0x04, 0x11
        /*000e*/ 	.short	(.L_3 - .L_2)
	.align		4
.L_2:
        /*0010*/ 	.word	index@($__internal_0_$__cuda_sm20_sqrt_rn_f32_slowpath)
        /*0014*/ 	.word	0x00000000


	//----- nvinfo : EIATTR_FRAME_SIZE
	.align		4
.L_3:
        /*0018*/ 	.byte	0x04, 0x11
        /*001a*/ 	.short	(.L_5 - .L_4)
	.align		4
.L_4:
        /*001c*/ 	.word	index@(_Z10hypotenusePf)
        /*0020*/ 	.word	0x00000000


	//----- nvinfo : EIATTR_MIN_STACK_SIZE
	.align		4
.L_5:
        /*0024*/ 	.byte	0x04, 0x12
        /*0026*/ 	.short	(.L_7 - .L_6)
	.align		4
.L_6:
        /*0028*/ 	.word	index@(_Z10hypotenusePf)
        /*002c*/ 	.word	0x00000000
.L_7:


//--------------------- .nv.compat                --------------------------
	.section	.nv.compat,"",@"SHT_CUDA_COMPAT_INFO"
	.align	4
        /*0000*/ 	.byte	0x02, 0x09, 0x00, 0x00, 0x02, 0x02, 0x01, 0x00, 0x02, 0x05, 0x05, 0x00, 0x03, 0x07, 0x01, 0x01
        /*0010*/ 	.byte	0x02, 0x03, 0x00, 0x00, 0x02, 0x06, 0x01, 0x00, 0x04, 0x0b, 0x08, 0x00, 0x01, 0x00, 0x00, 0x00
        /*0020*/ 	.byte	0x00, 0x00, 0x00, 0x00


//--------------------- .nv.info._Z10hypotenusePf --------------------------
	.section	.nv.info._Z10hypotenusePf,"",@"SHT_CUDA_INFO"
	.sectionflags	@""
	.align	4


	//----- nvinfo : EIATTR_CUDA_API_VERSION
	.align		4
        /*0000*/ 	.byte	0x04, 0x37
        /*0002*/ 	.short	(.L_9 - .L_8)
.L_8:
        /*0004*/ 	.word	0x00000082


	//----- nvinfo : EIATTR_KPARAM_INFO
	.align		4
.L_9:
        /*0008*/ 	.byte	0x04, 0x17
        /*000a*/ 	.short	(.L_11 - .L_10)
.L_10:
        /*000c*/ 	.word	0x00000000
        /*0010*/ 	.short	0x0000
        /*0012*/ 	.short	0x0000
        /*0014*/ 	.byte	0x00, 0xf5, 0x21, 0x00


	//----- nvinfo : EIATTR_SPARSE_MMA_MASK
	.align		4
.L_11:
        /*0018*/ 	.byte	0x03, 0x50
        /*001a*/ 	.short	0x0000


	//----- nvinfo : EIATTR_MAXREG_COUNT
	.align		4
        /*001c*/ 	.byte	0x03, 0x1b
        /*001e*/ 	.short	0x00ff


	//----- nvinfo : EIATTR_MERCURY_ISA_VERSION
	.align		4
        /*0020*/ 	.byte	0x03, 0x5f
        /*0022*/ 	.short	0x0101


	//----- nvinfo : EIATTR_VRC_CTA_INIT_COUNT
	.align		4
        /*0024*/ 	.byte	0x02, 0x4a
	.zero		1
	.zero		1


	//----- nvinfo : EIATTR_EXIT_INSTR_OFFSETS
	.align		4
        /*0028*/ 	.byte	0x04, 0x1c
        /*002a*/ 	.short	(.L_13 - .L_12)


	//   ....[0]....
.L_12:
        /*002c*/ 	.word	0x00000140


	//----- nvinfo : EIATTR_CRS_STACK_SIZE
	.align		4
.L_13:
        /*0030*/ 	.byte	0x04, 0x1e
        /*0032*/ 	.short	(.L_15 - .L_14)
.L_14:
        /*0034*/ 	.word	0x00000000


	//----- nvinfo : EIATTR_CBANK_PARAM_SIZE
	.align		4
.L_15:
        /*0038*/ 	.byte	0x03, 0x19
        /*003a*/ 	.short	0x0008


	//----- nvinfo : EIATTR_PARAM_CBANK
	.align		4
        /*003c*/ 	.byte	0x04, 0x0a
        /*003e*/ 	.short	(.L_17 - .L_16)
	.align		4
.L_16:
        /*0040*/ 	.word	index@(.nv.constant0._Z10hypotenusePf)
        /*0044*/ 	.short	0x0380
        /*0046*/ 	.short	0x0008


	//----- nvinfo : EIATTR_SW_WAR
	.align		4
.L_17:
        /*0048*/ 	.byte	0x04, 0x36
        /*004a*/ 	.short	(.L_19 - .L_18)
.L_18:
        /*004c*/ 	.word	0x00000008
.L_19:


//--------------------- .nv.callgraph             --------------------------
	.section	.nv.callgraph,"",@"SHT_CUDA_CALLGRAPH"
	.align	4
	.sectionentsize	8
	.align		4
        /*0000*/ 	.word	0x00000000
	.align		4
        /*0004*/ 	.word	0xffffffff
	.align		4
        /*0008*/ 	.word	0x00000000
	.align		4
        /*000c*/ 	.word	0xfffffffe
	.align		4
        /*0010*/ 	.word	0x00000000
	.align		4
        /*0014*/ 	.word	0xfffffffd
	.align		4
        /*0018*/ 	.word	0x00000000
	.align		4
        /*001c*/ 	.word	0xfffffffc


//--------------------- .text._Z10hypotenusePf    --------------------------
	.section	.text._Z10hypotenusePf,"ax",@progbits
	.align	128
        .global         _Z10hypotenusePf
        .type           _Z10hypotenusePf,@function
        .size           _Z10hypotenusePf,(.L_x_4 - _Z10hypotenusePf)
        .other          _Z10hypotenusePf,@"STO_CUDA_ENTRY STV_DEFAULT"
_Z10hypotenusePf:
.text._Z10hypotenusePf:
[----:B------:R-:W-:Y:S08]  /*0000*/  LDC R1, c[0x0][0x37c] ;  /* 0x0000df00ff017b82 */ /* 0x000ff00000000800 */
[----:B------:R-:W0:Y:S01]  /*0010*/  LDC.64 R2, c[0x0][0x380] ;  /* 0x0000e000ff027b82 */ /* 0x000e220000000a00 */
[----:B------:R-:W0:Y:S02]  /*0020*/  LDCU.64 UR4, c[0x0][0x358] ;  /* 0x00006b00ff0477ac */ /* 0x000e240008000a00 */
[----:B0-----:R-:W2:Y:S04]  /*0030*/  LDG.E R4, desc[UR4][R2.64+0x4] ;  /* 0x0000040402047981 */ /* 0x001ea8000c1e1900 */
[----:B------:R-:W3:Y:S01]  /*0040*/  LDG.E R0, desc[UR4][R2.64] ;  /* 0x0000000402007981 */ /* 0x000ee2000c1e1900 */
[----:B--2---:R-:W-:-:S04]  /*0050*/  FMUL R5, R4, R4 ;  /* 0x0000000404057220 */ /* 0x004fc80000400000 */
[----:B---3--:R-:W-:-:S04]  /*0060*/  FFMA R0, R0, R0, R5 ;  /* 0x0000000000007223 */ /* 0x008fc80000000005 */
[----:B------:R0:W1:Y:S01]  /*0070*/  MUFU.RSQ R5, R0 ;  /* 0x0000000000057308 */ /* 0x0000620000001400 */
[----:B------:R-:W-:-:S04]  /*0080*/  IADD3 R4, PT, PT, R0, -0xd000000, RZ ;  /* 0xf300000000047810 */ /* 0x000fc80007ffe0ff */
[----:B------:R-:W-:-:S13]  /*0090*/  ISETP.GT.U32.AND P0, PT, R4, 0x727fffff, PT ;  /* 0x727fffff0400780c */ /* 0x000fda0003f04070 */
[----:B01----:R-:W-:Y:S05]  /*00a0*/  @!P0 BRA `(.L_x_0) ;  /* 0x00000000000c8947 */ /* 0x003fea0003800000 */
[----:B------:R-:W-:-:S07]  /*00b0*/  MOV R4, 0xd0 ;  /* 0x000000d000047802 */ /* 0x000fce0000000f00 */
[----:B------:R-:W-:Y:S05]  /*00c0*/  CALL.REL.NOINC `($__internal_0_$__cuda_sm20_sqrt_rn_f32_slowpath) ;  /* 0x0000000000207944 */ /* 0x000fea0003c00000 */
[----:B------:R-:W-:Y:S05]  /*00d0*/  BRA `(.L_x_1) ;  /* 0x0000000000107947 */ /* 0x000fea0003800000 */
.L_x_0:
[----:B------:R-:W-:Y:S01]  /*00e0*/  FMUL.FTZ R3, R0, R5 ;  /* 0x0000000500037220 */ /* 0x000fe20000410000 */
[----:B------:R-:W-:-:S03]  /*00f0*/  FMUL.FTZ R5, R5, 0.5 ;  /* 0x3f00000005057820 */ /* 0x000fc60000410000 */
[----:B------:R-:W-:-:S04]  /*0100*/  FFMA R0, -R3, R3, R0 ;  /* 0x0000000303007223 */ /* 0x000fc80000000100 */
[----:B------:R-:W-:-:S07]  /*0110*/  FFMA R5, R0, R5, R3 ;  /* 0x0000000500057223 */ /* 0x000fce0000000003 */
.L_x_1:
[----:B------:R-:W0:Y:S02]  /*0120*/  LDC.64 R2, c[0x0][0x380] ;  /* 0x0000e000ff027b82 */ /* 0x000e240000000a00 */
[----:B0-----:R-:W-:Y:S01]  /*0130*/  STG.E desc[UR4][R2.64+0x8], R5 ;  /* 0x0000080502007986 */ /* 0x001fe2000c101904 */
[----:B------:R-:W-:Y:S05]  /*0140*/  EXIT ;  /* 0x000000000000794d */ /* 0x000fea0003800000 */
        .weak           $__internal_0_$__cuda_sm20_sqrt_rn_f32_slowpath
        .type           $__internal_0_$__cuda_sm20_sqrt_rn_f32_slowpath,@function
        .size           $__internal_0_$__cuda_sm20_sqrt_rn_f32_slowpath,(.L_x_4 - $__internal_0_$__cuda_sm20_sqrt_rn_f32_slowpath)
$__internal_0_$__cuda_sm20_sqrt_rn_f32_slowpath:
[----:B------:R-:W-:-:S13]  /*0150*/  LOP3.LUT P0, RZ, R0, 0x7fffffff, RZ, 0xc0, !PT ;  /* 0x7fffffff00ff7812 */ /* 0x000fda000780c0ff */
[----:B------:R-:W-:Y:S01]  /*0160*/  @!P0 MOV R2, R0 ;  /* 0x0000000000028202 */ /* 0x000fe20000000f00 */
[----:B------:R-:W-:Y:S06]  /*0170*/  @!P0 BRA `(.L_x_2) ;  /* 0x0000000000448947 */ /* 0x000fec0003800000 */
[----:B------:R-:W-:-:S13]  /*0180*/  FSETP.GEU.FTZ.AND P0, PT, R0, RZ, PT ;  /* 0x000000ff0000720b */ /* 0x000fda0003f1e000 */
[----:B------:R-:W-:Y:S01]  /*0190*/  @!P0 MOV R2, 0x7fffffff ;  /* 0x7fffffff00028802 */ /* 0x000fe20000000f00 */
[----:B------:R-:W-:Y:S06]  /*01a0*/  @!P0 BRA `(.L_x_2) ;  /* 0x0000000000388947 */ /* 0x000fec0003800000 */
[----:B------:R-:W-:-:S13]  /*01b0*/  FSETP.GTU.FTZ.AND P0, PT, |R0|, +INF , PT ;  /* 0x7f8000000000780b */ /* 0x000fda0003f1c200 */
[----:B------:R-:W-:Y:S01]  /*01c0*/  @P0 FADD.FTZ R2, R0, 1 ;  /* 0x3f80000000020421 */ /* 0x000fe20000010000 */
[----:B------:R-:W-:Y:S06]  /*01d0*/  @P0 BRA `(.L_x_2) ;  /* 0x00000000002c0947 */ /* 0x000fec0003800000 */
[----:B------:R-:W-:-:S13]  /*01e0*/  FSETP.NEU.FTZ.AND P0, PT, |R0|, +INF , PT ;  /* 0x7f8000000000780b */ /* 0x000fda0003f1d200 */
[----:B------:R-:W-:Y:S01]  /*01f0*/  @!P0 MOV R2, R0 ;  /* 0x0000000000028202 */ /* 0x000fe20000000f00 */
[----:B------:R-:W-:Y:S06]  /*0200*/  @!P0 BRA `(.L_x_2) ;  /* 0x0000000000208947 */ /* 0x000fec0003800000 */
[----:B------:R-:W-:-:S04]  /*0210*/  FFMA R0, R0, 1.84467440737095516160e+19, RZ ;  /* 0x5f80000000007823 */ /* 0x000fc800000000ff */
[----:B------:R-:W0:Y:S02]  /*0220*/  MUFU.RSQ R3, R0 ;  /* 0x0000000000037308 */ /* 0x000e240000001400 */
[----:B0-----:R-:W-:Y:S01]  /*0230*/  FMUL.FTZ R5, R0, R3 ;  /* 0x0000000300057220 */ /* 0x001fe20000410000 */
[----:B------:R-:W-:-:S03]  /*0240*/  FMUL.FTZ R3, R3, 0.5 ;  /* 0x3f00000003037820 */ /* 0x000fc60000410000 */
[----:B------:R-:W-:-:S04]  /*0250*/  FADD.FTZ R2, -R5, -RZ ;  /* 0x800000ff05027221 */ /* 0x000fc80000010100 */
[----:B------:R-:W-:-:S04]  /*0260*/  FFMA R2, R5, R2, R0 ;  /* 0x0000000205027223 */ /* 0x000fc80000000000 */
[----:B------:R-:W-:-:S04]  /*0270*/  FFMA R2, R2, R3, R5 ;  /* 0x0000000302027223 */ /* 0x000fc80000000005 */
[----:B------:R-:W-:-:S07]  /*0280*/  FMUL.FTZ R2, R2, 2.3283064365386962891e-10 ;  /* 0x2f80000002027820 */ /* 0x000fce0000410000 */
.L_x_2:
[----:B------:R-:W-:Y:S01]  /*0290*/  HFMA2 R3, -RZ, RZ, 0, 0 ;  /* 0x00000000ff037431 */ /* 0x000fe200000001ff */
[----:B------:R-:W-:Y:S02]  /*02a0*/  MOV R5, R2 ;  /* 0x0000000200057202 */ /* 0x000fe40000000f00 */
[----:B------:R-:W-:-:S04]  /*02b0*/  MOV R2, R4 ;  /* 0x0000000400027202 */ /* 0x000fc80000000f00 */
[----:B------:R-:W-:Y:S05]  /*02c0*/  RET.REL.NODEC R2 `(_Z10hypotenusePf) ;  /* 0xfffffffc024c7950 */ /* 0x000fea0003c3ffff */
.L_x_3:
[----:B------:R-:W-:-:S00]  /*02d0*/  BRA `(.L_x_3) ;  /* 0xfffffffc00fc7947 */ /* 0x000fc0000383ffff */
[----:B------:R-:W-:-:S00]  /*02e0*/  NOP ;  /* 0x0000000000007918 */ /* 0x000fc00000000000 */
        /* <DEDUP_REMOVED lines=9> */
.L_x_4:


//--------------------- .nv.shared.reserved.0     --------------------------
	.section	.nv.shared.reserved.0,"aw",@nobits
	.weak		__nv_reservedSMEM_offset_0_alias
	.size		__nv_reservedSMEM_offset_0_alias, 0, 64
	.other		__nv_reservedSMEM_offset_0_alias,@"STO_CUDA_RESERVED_SHARED STV_DEFAULT"
__nv_reservedSMEM_offset_0_alias:
	.zero		0
	.zero		64


//--------------------- .nv.constant0._Z10hypotenusePf --------------------------
	.section	.nv.constant0._Z10hypotenusePf,"a",@progbits
	.sectionflags	@""
	.align	4
.nv.constant0._Z10hypotenusePf:
	.zero		904


//--------------------- SYMBOLS --------------------------

	.type		.nv.reservedSmem.offset0,@object
	.size		.nv.reservedSmem.offset0,0x4
